//
// Generated by NVIDIA NVVM Compiler
//
// Compiler Build ID: CL-36424714
// Cuda compilation tools, release 13.0, V13.0.88
// Based on NVVM 20.0.0
//

.version 9.0
.target sm_100
.address_size 64

	// .globl	_Z16reduction_kernelPdS_i
.extern .shared .align 16 .b8 shmem[];

.visible .entry _Z16reduction_kernelPdS_i(
	.param .u64 .ptr .align 1 _Z16reduction_kernelPdS_i_param_0,
	.param .u64 .ptr .align 1 _Z16reduction_kernelPdS_i_param_1,
	.param .u32 _Z16reduction_kernelPdS_i_param_2
)
{
	.reg .pred 	%p<7>;
	.reg .b32 	%r<19>;
	.reg .b64 	%rd<9>;
	.reg .b64 	%fd<13>;

	ld.param.u64 	%rd2, [_Z16reduction_kernelPdS_i_param_0];
	ld.param.u64 	%rd3, [_Z16reduction_kernelPdS_i_param_1];
	ld.param.u32 	%r11, [_Z16reduction_kernelPdS_i_param_2];
	mov.u32 	%r1, %tid.x;
	mov.u32 	%r18, %ntid.x;
	mov.u32 	%r3, %ctaid.x;
	mad.lo.s32 	%r17, %r18, %r3, %r1;
	setp.ge.s32 	%p1, %r17, %r11;
	mov.f64 	%fd12, 0d0000000000000000;
	@%p1 bra 	$L__BB0_3;
	mov.u32 	%r12, %nctaid.x;
	mul.lo.s32 	%r5, %r18, %r12;
	cvta.to.global.u64 	%rd1, %rd3;
	mov.f64 	%fd12, 0d0000000000000000;
$L__BB0_2:
	mul.wide.s32 	%rd4, %r17, 8;
	add.s64 	%rd5, %rd1, %rd4;
	ld.global.f64 	%fd6, [%rd5];
	add.f64 	%fd12, %fd12, %fd6;
	add.s32 	%r17, %r17, %r5;
	setp.lt.s32 	%p2, %r17, %r11;
	@%p2 bra 	$L__BB0_2;
$L__BB0_3:
	shl.b32 	%r13, %r1, 3;
	mov.u32 	%r14, shmem;
	add.s32 	%r8, %r14, %r13;
	st.shared.f64 	[%r8], %fd12;
	bar.sync 	0;
	setp.lt.u32 	%p3, %r18, 2;
	@%p3 bra 	$L__BB0_7;
$L__BB0_4:
	shr.u32 	%r10, %r18, 1;
	setp.ge.u32 	%p4, %r1, %r10;
	@%p4 bra 	$L__BB0_6;
	shl.b32 	%r15, %r10, 3;
	add.s32 	%r16, %r8, %r15;
	ld.shared.f64 	%fd7, [%r16];
	ld.shared.f64 	%fd8, [%r8];
	add.f64 	%fd9, %fd7, %fd8;
	st.shared.f64 	[%r8], %fd9;
$L__BB0_6:
	bar.sync 	0;
	setp.gt.u32 	%p5, %r18, 3;
	mov.u32 	%r18, %r10;
	@%p5 bra 	$L__BB0_4;
$L__BB0_7:
	setp.ne.s32 	%p6, %r1, 0;
	@%p6 bra 	$L__BB0_9;
	ld.shared.f64 	%fd10, [shmem];
	cvta.to.global.u64 	%rd6, %rd2;
	mul.wide.u32 	%rd7, %r3, 8;
	add.s64 	%rd8, %rd6, %rd7;
	st.global.f64 	[%rd8], %fd10;
$L__BB0_9:
	ret;

}


// ===== COMPILED SASS (sm_100) =====

	.target	sm_100

	.elftype	@"ET_EXEC"


//--------------------- .note.nv.tkinfo           --------------------------
	.section	.note.nv.tkinfo,"",@"SHT_NOTE"
	.sectionflags	@"SHF_NOTE_NV_TKINFO"
	.tkinfo
        /*0018*/ 	.word	0x00000002
        /*0030*/ 	.string	""
        /*0030*/ 	.string	"ptxas"
        /*0030*/ 	.string	"Cuda compilation tools, release 13.0, V13.0.88"
        /*0030*/ 	.string	"Build cuda_13.0.r13.0/compiler.36424714_0"
        /*0030*/ 	.string	"-arch sm_100 -m 64 "



//--------------------- .note.nv.cuinfo           --------------------------
	.section	.note.nv.cuinfo,"",@"SHT_NOTE"
	.sectionflags	@"SHF_NOTE_NV_CUINFO"
        /*0018*/ 	.short	0x0002
        /*001a*/ 	.short	0x0064
        /*001c*/ 	.short	0x0082
	.zero		2


//--------------------- .nv.info                  --------------------------
	.section	.nv.info,"",@"SHT_CUDA_INFO"
	.align	4


	//----- nvinfo : EIATTR_REGCOUNT
	.align		4
        /*0000*/ 	.byte	0x04, 0x2f
        /*0002*/ 	.short	(.L_1 - .L_0)
	.align		4
.L_0:
        /*0004*/ 	.word	index@(_Z16reduction_kernelPdS_i)
        /*0008*/ 	.word	0x0000000e


	//----- nvinfo : EIATTR_FRAME_SIZE
	.align		4
.L_1:
        /*000c*/ 	.byte	0x04, 0x11
        /*000e*/ 	.short	(.L_3 - .L_2)
	.align		4
.L_2:
        /*0010*/ 	.word	index@(_Z16reduction_kernelPdS_i)
        /*0014*/ 	.word	0x00000000


	//----- nvinfo : EIATTR_MIN_STACK_SIZE
	.align		4
.L_3:
        /*0018*/ 	.byte	0x04, 0x12
        /*001a*/ 	.short	(.L_5 - .L_4)
	.align		4
.L_4:
        /*001c*/ 	.word	index@(_Z16reduction_kernelPdS_i)
        /*0020*/ 	.word	0x00000000
.L_5:


//--------------------- .nv.compat                --------------------------
	.section	.nv.compat,"",@"SHT_CUDA_COMPAT_INFO"
	.align	4
        /*0000*/ 	.byte	0x02, 0x09, 0x00, 0x00, 0x02, 0x02, 0x01, 0x00, 0x02, 0x05, 0x05, 0x00, 0x03, 0x07, 0x01, 0x01
        /*0010*/ 	.byte	0x02, 0x03, 0x00, 0x00, 0x02, 0x06, 0x01, 0x00, 0x04, 0x0b, 0x08, 0x00, 0x01, 0x00, 0x00, 0x00
        /*0020*/ 	.byte	0x00, 0x00, 0x00, 0x00


//--------------------- .nv.info._Z16reduction_kernelPdS_i --------------------------
	.section	.nv.info._Z16reduction_kernelPdS_i,"",@"SHT_CUDA_INFO"
	.sectionflags	@""
	.align	4


	//----- nvinfo : EIATTR_CUDA_API_VERSION
	.align		4
        /*0000*/ 	.byte	0x04, 0x37
        /*0002*/ 	.short	(.L_7 - .L_6)
.L_6:
        /*0004*/ 	.word	0x00000082


	//----- nvinfo : EIATTR_KPARAM_INFO
	.align		4
.L_7:
        /*0008*/ 	.byte	0x04, 0x17
        /*000a*/ 	.short	(.L_9 - .L_8)
.L_8:
        /*000c*/ 	.word	0x00000000
        /*0010*/ 	.short	0x0002
        /*0012*/ 	.short	0x0010
        /*0014*/ 	.byte	0x00, 0xf0, 0x11, 0x00


	//----- nvinfo : EIATTR_KPARAM_INFO
	.align		4
.L_9:
        /*0018*/ 	.byte	0x04, 0x17
        /*001a*/ 	.short	(.L_11 - .L_10)
.L_10:
        /*001c*/ 	.word	0x00000000
        /*0020*/ 	.short	0x0001
        /*0022*/ 	.short	0x0008
        /*0024*/ 	.byte	0x00, 0xf5, 0x21, 0x00


	//----- nvinfo : EIATTR_KPARAM_INFO
	.align		4
.L_11:
        /*0028*/ 	.byte	0x04, 0x17
        /*002a*/ 	.short	(.L_13 - .L_12)
.L_12:
        /*002c*/ 	.word	0x00000000
        /*0030*/ 	.short	0x0000
        /*0032*/ 	.short	0x0000
        /*0034*/ 	.byte	0x00, 0xf5, 0x21, 0x00


	//----- nvinfo : EIATTR_SPARSE_MMA_MASK
	.align		4
.L_13:
        /*0038*/ 	.byte	0x03, 0x50
        /*003a*/ 	.short	0x0000


	//----- nvinfo : EIATTR_MAXREG_COUNT
	.align		4
        /*003c*/ 	.byte	0x03, 0x1b
        /*003e*/ 	.short	0x00ff


	//----- nvinfo : EIATTR_NUM_BARRIERS
	.align		4
        /*0040*/ 	.byte	0x02, 0x4c
        /*0042*/ 	.byte	0x01
	.zero		1


	//----- nvinfo : EIATTR_MERCURY_ISA_VERSION
	.align		4
        /*0044*/ 	.byte	0x03, 0x5f
        /*0046*/ 	.short	0x0101


	//----- nvinfo : EIATTR_VRC_CTA_INIT_COUNT
	.align		4
        /*0048*/ 	.byte	0x02, 0x4a
	.zero		1
	.zero		1


	//----- nvinfo : EIATTR_EXIT_INSTR_OFFSETS
	.align		4
        /*004c*/ 	.byte	0x04, 0x1c
        /*004e*/ 	.short	(.L_15 - .L_14)


	//   ....[0]....
.L_14:
        /*0050*/ 	.word	0x000002b0


	//   ....[1]....
        /*0054*/ 	.word	0x00000330


	//----- nvinfo : EIATTR_CRS_STACK_SIZE
	.align		4
.L_15:
        /*0058*/ 	.byte	0x04, 0x1e
        /*005a*/ 	.short	(.L_17 - .L_16)
.L_16:
        /*005c*/ 	.word	0x00000000


	//----- nvinfo : EIATTR_CBANK_PARAM_SIZE
	.align		4
.L_17:
        /*0060*/ 	.byte	0x03, 0x19
        /*0062*/ 	.short	0x0014


	//----- nvinfo : EIATTR_PARAM_CBANK
	.align		4
        /*0064*/ 	.byte	0x04, 0x0a
        /*0066*/ 	.short	(.L_19 - .L_18)
	.align		4
.L_18:
        /*0068*/ 	.word	index@(.nv.constant0._Z16reduction_kernelPdS_i)
        /*006c*/ 	.short	0x0380
        /*006e*/ 	.short	0x0014


	//----- nvinfo : EIATTR_SW_WAR
	.align		4
.L_19:
        /*0070*/ 	.byte	0x04, 0x36
        /*0072*/ 	.short	(.L_21 - .L_20)
.L_20:
        /*0074*/ 	.word	0x00000008
.L_21:


//--------------------- .nv.callgraph             --------------------------
	.section	.nv.callgraph,"",@"SHT_CUDA_CALLGRAPH"
	.align	4
	.sectionentsize	8
	.align		4
        /*0000*/ 	.word	0x00000000
	.align		4
        /*0004*/ 	.word	0xffffffff
	.align		4
        /*0008*/ 	.word	0x00000000
	.align		4
        /*000c*/ 	.word	0xfffffffe
	.align		4
        /*0010*/ 	.word	0x00000000
	.align		4
        /*0014*/ 	.word	0xfffffffd
	.align		4
        /*0018*/ 	.word	0x00000000
	.align		4
        /*001c*/ 	.word	0xfffffffc


//--------------------- .text._Z16reduction_kernelPdS_i --------------------------
	.section	.text._Z16reduction_kernelPdS_i,"ax",@progbits
	.align	128
        .global         _Z16reduction_kernelPdS_i
        .type           _Z16reduction_kernelPdS_i,@function
        .size           _Z16reduction_kernelPdS_i,(.L_x_6 - _Z16reduction_kernelPdS_i)
        .other          _Z16reduction_kernelPdS_i,@"STO_CUDA_ENTRY STV_DEFAULT"
_Z16reduction_kernelPdS_i:
.text._Z16reduction_kernelPdS_i:
[----:B------:R-:W-:Y:S01]  /*0000*/  LDC R1, c[0x0][0x37c] ;  /* 0x0000df00ff017b82 */ /* 0x000fe20000000800 */
[----:B------:R-:W0:Y:S01]  /*0010*/  S2R R9, SR_TID.X ;  /* 0x0000000000097919 */ /* 0x000e220000002100 */
[----:B------:R-:W1:Y:S01]  /*0020*/  LDCU UR4, c[0x0][0x360] ;  /* 0x00006c00ff0477ac */ /* 0x000e620008000800 */
[----:B------:R-:W-:Y:S01]  /*0030*/  BSSY.RECONVERGENT B0, `(.L_x_0) ;  /* 0x0000013000007945 */ /* 0x000fe20003800200 */
[----:B------:R-:W-:Y:S01]  /*0040*/  CS2R R2, SRZ ;  /* 0x0000000000027805 */ /* 0x000fe2000001ff00 */
[----:B------:R-:W0:Y:S01]  /*0050*/  S2R R10, SR_CTAID.X ;  /* 0x00000000000a7919 */ /* 0x000e220000002500 */
[----:B------:R-:W2:Y:S01]  /*0060*/  LDCU UR5, c[0x0][0x390] ;  /* 0x00007200ff0577ac */ /* 0x000ea20008000800 */
[----:B------:R-:W3:Y:S01]  /*0070*/  LDCU.64 UR6, c[0x0][0x358] ;  /* 0x00006b00ff0677ac */ /* 0x000ee20008000a00 */
[----:B-1----:R-:W-:Y:S02]  /*0080*/  IMAD.U32 R8, RZ, RZ, UR4 ;  /* 0x00000004ff087e24 */ /* 0x002fe4000f8e00ff */
[----:B0-----:R-:W-:-:S05]  /*0090*/  IMAD R0, R10, UR4, R9 ;  /* 0x000000040a007c24 */ /* 0x001fca000f8e0209 */
[----:B--2---:R-:W-:-:S13]  /*00a0*/  ISETP.GE.AND P0, PT, R0, UR5, PT ;  /* 0x0000000500007c0c */ /* 0x004fda000bf06270 */
[----:B---3--:R-:W-:Y:S05]  /*00b0*/  @P0 BRA `(.L_x_1) ;  /* 0x0000000000280947 */ /* 0x008fea0003800000 */
[----:B------:R-:W0:Y:S01]  /*00c0*/  LDC.64 R6, c[0x0][0x388] ;  /* 0x0000e200ff067b82 */ /* 0x000e220000000a00 */
[----:B------:R-:W1:Y:S01]  /*00d0*/  LDCU UR4, c[0x0][0x370] ;  /* 0x00006e00ff0477ac */ /* 0x000e620008000800 */
[----:B------:R-:W-:Y:S01]  /*00e0*/  CS2R R2, SRZ ;  /* 0x0000000000027805 */ /* 0x000fe2000001ff00 */
[----:B-1----:R-:W-:-:S07]  /*00f0*/  IMAD R11, R8, UR4, RZ ;  /* 0x00000004080b7c24 */ /* 0x002fce000f8e02ff */
.L_x_2:
[----:B0-----:R-:W-:-:S06]  /*0100*/  IMAD.WIDE R4, R0, 0x8, R6 ;  /* 0x0000000800047825 */ /* 0x001fcc00078e0206 */
[----:B------:R-:W2:Y:S01]  /*0110*/  LDG.E.64 R4, desc[UR6][R4.64] ;  /* 0x0000000604047981 */ /* 0x000ea2000c1e1b00 */
[----:B------:R-:W-:-:S05]  /*0120*/  IMAD.IADD R0, R11, 0x1, R0 ;  /* 0x000000010b007824 */ /* 0x000fca00078e0200 */
[----:B------:R-:W-:Y:S01]  /*0130*/  ISETP.GE.AND P0, PT, R0, UR5, PT ;  /* 0x0000000500007c0c */ /* 0x000fe2000bf06270 */
[----:B--2---:R-:W-:-:S12]  /*0140*/  DADD R2, R4, R2 ;  /* 0x0000000004027229 */ /* 0x004fd80000000002 */
[----:B------:R-:W-:Y:S05]  /*0150*/  @!P0 BRA `(.L_x_2) ;  /* 0xfffffffc00e88947 */ /* 0x000fea000383ffff */
.L_x_1:
[----:B------:R-:W-:Y:S05]  /*0160*/  BSYNC.RECONVERGENT B0 ;  /* 0x0000000000007941 */ /* 0x000fea0003800200 */
.L_x_0:
[----:B------:R-:W0:Y:S01]  /*0170*/  S2UR UR5, SR_CgaCtaId ;  /* 0x00000000000579c3 */ /* 0x000e220000008800 */
[----:B------:R-:W-:Y:S01]  /*0180*/  UMOV UR4, 0x400 ;  /* 0x0000040000047882 */ /* 0x000fe20000000000 */
[----:B------:R-:W-:Y:S02]  /*0190*/  ISETP.GE.U32.AND P1, PT, R8, 0x2, PT ;  /* 0x000000020800780c */ /* 0x000fe40003f26070 */
[----:B------:R-:W-:Y:S01]  /*01a0*/  ISETP.NE.AND P0, PT, R9, RZ, PT ;  /* 0x000000ff0900720c */ /* 0x000fe20003f05270 */
[----:B0-----:R-:W-:-:S06]  /*01b0*/  ULEA UR4, UR5, UR4, 0x18 ;  /* 0x0000000405047291 */ /* 0x001fcc000f8ec0ff */
[----:B------:R-:W-:-:S05]  /*01c0*/  LEA R7, R9, UR4, 0x3 ;  /* 0x0000000409077c11 */ /* 0x000fca000f8e18ff */
[----:B------:R0:W-:Y:S01]  /*01d0*/  STS.64 [R7], R2 ;  /* 0x0000000207007388 */ /* 0x0001e20000000a00 */
[----:B------:R-:W-:Y:S06]  /*01e0*/  BAR.SYNC.DEFER_BLOCKING 0x0 ;  /* 0x0000000000007b1d */ /* 0x000fec0000010000 */
[----:B------:R-:W-:Y:S05]  /*01f0*/  @!P1 BRA `(.L_x_3) ;  /* 0x00000000002c9947 */ /* 0x000fea0003800000 */
.L_x_4:
[----:B------:R-:W-:-:S04]  /*0200*/  SHF.R.U32.HI R6, RZ, 0x1, R8 ;  /* 0x00000001ff067819 */ /* 0x000fc80000011608 */
[----:B------:R-:W-:-:S13]  /*0210*/  ISETP.GE.U32.AND P1, PT, R9, R6, PT ;  /* 0x000000060900720c */ /* 0x000fda0003f26070 */
[----:B------:R-:W-:Y:S01]  /*0220*/  @!P1 IMAD R0, R6, 0x8, R7 ;  /* 0x0000000806009824 */ /* 0x000fe200078e0207 */
[----:B------:R-:W-:Y:S04]  /*0230*/  @!P1 LDS.64 R4, [R7] ;  /* 0x0000000007049984 */ /* 0x000fe80000000a00 */
[----:B0-----:R-:W0:Y:S02]  /*0240*/  @!P1 LDS.64 R2, [R0] ;  /* 0x0000000000029984 */ /* 0x001e240000000a00 */
[----:B0-----:R-:W-:-:S07]  /*0250*/  @!P1 DADD R2, R2, R4 ;  /* 0x0000000002029229 */ /* 0x001fce0000000004 */
[----:B------:R1:W-:Y:S01]  /*0260*/  @!P1 STS.64 [R7], R2 ;  /* 0x0000000207009388 */ /* 0x0003e20000000a00 */
[----:B------:R-:W-:Y:S01]  /*0270*/  BAR.SYNC.DEFER_BLOCKING 0x0 ;  /* 0x0000000000007b1d */ /* 0x000fe20000010000 */
[----:B------:R-:W-:Y:S01]  /*0280*/  ISETP.GT.U32.AND P1, PT, R8, 0x3, PT ;  /* 0x000000030800780c */ /* 0x000fe20003f24070 */
[----:B------:R-:W-:-:S12]  /*0290*/  IMAD.MOV.U32 R8, RZ, RZ, R6 ;  /* 0x000000ffff087224 */ /* 0x000fd800078e0006 */
[----:B-1----:R-:W-:Y:S05]  /*02a0*/  @P1 BRA `(.L_x_4) ;  /* 0xfffffffc00d41947 */ /* 0x002fea000383ffff */
.L_x_3:
[----:B------:R-:W-:Y:S05]  /*02b0*/  @P0 EXIT ;  /* 0x000000000000094d */ /* 0x000fea0003800000 */
[----:B------:R-:W1:Y:S01]  /*02c0*/  S2UR UR5, SR_CgaCtaId ;  /* 0x00000000000579c3 */ /* 0x000e620000008800 */
[----:B------:R-:W-:-:S07]  /*02d0*/  UMOV UR4, 0x400 ;  /* 0x0000040000047882 */ /* 0x000fce0000000000 */
[----:B------:R-:W2:Y:S01]  /*02e0*/  LDC.64 R4, c[0x0][0x380] ;  /* 0x0000e000ff047b82 */ /* 0x000ea20000000a00 */
[----:B-1----:R-:W-:Y:S01]  /*02f0*/  ULEA UR4, UR5, UR4, 0x18 ;  /* 0x0000000405047291 */ /* 0x002fe2000f8ec0ff */
[----:B--2---:R-:W-:-:S08]  /*0300*/  IMAD.WIDE.U32 R4, R10, 0x8, R4 ;  /* 0x000000080a047825 */ /* 0x004fd000078e0004 */
[----:B0-----:R-:W0:Y:S04]  /*0310*/  LDS.64 R2, [UR4] ;  /* 0x00000004ff027984 */ /* 0x001e280008000a00 */
[----:B0-----:R-:W-:Y:S01]  /*0320*/  STG.E.64 desc[UR6][R4.64], R2 ;  /* 0x0000000204007986 */ /* 0x001fe2000c101b06 */
[----:B------:R-:W-:Y:S05]  /*0330*/  EXIT ;  /* 0x000000000000794d */ /* 0x000fea0003800000 */
.L_x_5:
[----:B------:R-:W-:-:S00]  /*0340*/  BRA `(.L_x_5) ;  /* 0xfffffffc00fc7947 */ /* 0x000fc0000383ffff */
[----:B------:R-:W-:-:S00]  /*0350*/  NOP ;  /* 0x0000000000007918 */ /* 0x000fc00000000000 */
        /* <DEDUP_REMOVED lines=10> */
.L_x_6:


//--------------------- .nv.shared._Z16reduction_kernelPdS_i --------------------------
	.section	.nv.shared._Z16reduction_kernelPdS_i,"aw",@nobits
	.sectionflags	@""
	.align	16
	.zero		1024


//--------------------- .nv.shared.reserved.0     --------------------------
	.section	.nv.shared.reserved.0,"aw",@nobits
	.weak		__nv_reservedSMEM_offset_0_alias
	.size		__nv_reservedSMEM_offset_0_alias, 0, 64
	.other		__nv_reservedSMEM_offset_0_alias,@"STO_CUDA_RESERVED_SHARED STV_DEFAULT"
__nv_reservedSMEM_offset_0_alias:
	.zero		0
	.zero		64


//--------------------- .nv.constant0._Z16reduction_kernelPdS_i --------------------------
	.section	.nv.constant0._Z16reduction_kernelPdS_i,"a",@progbits
	.sectionflags	@""
	.align	4
.nv.constant0._Z16reduction_kernelPdS_i:
	.zero		916


//--------------------- SYMBOLS --------------------------

	.type		.nv.reservedSmem.offset0,@object
	.size		.nv.reservedSmem.offset0,0x4
	.type		.nv.reservedSmem.cap,@object
	.size		.nv.reservedSmem.cap,0x4
